	.headerflags	@"EF_CUDA_TEXMODE_UNIFIED EF_CUDA_64BIT_ADDRESS EF_CUDA_ACCELERATORS EF_CUDA_SM90 EF_CUDA_VIRTUAL_SM(EF_CUDA_SM90)"
	.elftype	@"ET_EXEC"


//--------------------- .nv.info                  --------------------------
	.section	.nv.info,"",@"SHT_CUDA_INFO"
	.align	4


	//----- nvinfo : EIATTR_REGCOUNT
	.align		4
        /*0000*/ 	.byte	0x04, 0x2f
        /*0002*/ 	.short	(.L_3 - .L_2)
	.align		4
.L_2:
        /*0004*/ 	.word	index@(triton_poi_fused_cat_26)
        /*0008*/ 	.word	0x0000001a


	//----- nvinfo : EIATTR_MIN_STACK_SIZE
	.align		4
.L_3:
        /*000c*/ 	.byte	0x04, 0x12
        /*000e*/ 	.short	(.L_5 - .L_4)
	.align		4
.L_4:
        /*0010*/ 	.word	index@(triton_poi_fused_cat_26)
        /*0014*/ 	.word	0x00000000


	//----- nvinfo : EIATTR_FRAME_SIZE
	.align		4
.L_5:
        /*0018*/ 	.byte	0x04, 0x11
        /*001a*/ 	.short	(.L_7 - .L_6)
	.align		4
.L_6:
        /*001c*/ 	.word	index@(triton_poi_fused_cat_26)
        /*0020*/ 	.word	0x00000000


	//----- nvinfo : EIATTR_MIN_STACK_SIZE
	.align		4
.L_7:
        /*0024*/ 	.byte	0x04, 0x12
        /*0026*/ 	.short	(.L_9 - .L_8)
	.align		4
.L_8:
        /*0028*/ 	.word	index@(triton_poi_fused_cat_26)
        /*002c*/ 	.word	0x00000000
.L_9:


//--------------------- .nv.info.triton_poi_fused_cat_26 --------------------------
	.section	.nv.info.triton_poi_fused_cat_26,"",@"SHT_CUDA_INFO"
	.sectionflags	@""
	.align	4


	//----- nvinfo : EIATTR_CUDA_API_VERSION
	.align		4
        /*0000*/ 	.byte	0x04, 0x37
        /*0002*/ 	.short	(.L_11 - .L_10)
.L_10:
        /*0004*/ 	.word	0x0000007c


	//----- nvinfo : EIATTR_KPARAM_INFO
	.align		4
.L_11:
        /*0008*/ 	.byte	0x04, 0x17
        /*000a*/ 	.short	(.L_13 - .L_12)
.L_12:
        /*000c*/ 	.word	0x00000000
        /*0010*/ 	.short	0x0007
        /*0012*/ 	.short	0x0038
        /*0014*/ 	.byte	0x00, 0xf0, 0x11, 0x00


	//----- nvinfo : EIATTR_KPARAM_INFO
	.align		4
.L_13:
        /*0018*/ 	.byte	0x04, 0x17
        /*001a*/ 	.short	(.L_15 - .L_14)
.L_14:
        /*001c*/ 	.word	0x00000000
        /*0020*/ 	.short	0x0006
        /*0022*/ 	.short	0x0030
        /*0024*/ 	.byte	0x00, 0xf4, 0x21, 0x00


	//----- nvinfo : EIATTR_KPARAM_INFO
	.align		4
.L_15:
        /*0028*/ 	.byte	0x04, 0x17
        /*002a*/ 	.short	(.L_17 - .L_16)
.L_16:
        /*002c*/ 	.word	0x00000000
        /*0030*/ 	.short	0x0005
        /*0032*/ 	.short	0x0028
        /*0034*/ 	.byte	0x00, 0xf4, 0x21, 0x00


	//----- nvinfo : EIATTR_KPARAM_INFO
	.align		4
.L_17:
        /*0038*/ 	.byte	0x04, 0x17
        /*003a*/ 	.short	(.L_19 - .L_18)
.L_18:
        /*003c*/ 	.word	0x00000000
        /*0040*/ 	.short	0x0004
        /*0042*/ 	.short	0x0020
        /*0044*/ 	.byte	0x00, 0xf4, 0x21, 0x00


	//----- nvinfo : EIATTR_KPARAM_INFO
	.align		4
.L_19:
        /*0048*/ 	.byte	0x04, 0x17
        /*004a*/ 	.short	(.L_21 - .L_20)
.L_20:
        /*004c*/ 	.word	0x00000000
        /*0050*/ 	.short	0x0003
        /*0052*/ 	.short	0x0018
        /*0054*/ 	.byte	0x00, 0xf4, 0x21, 0x00


	//----- nvinfo : EIATTR_KPARAM_INFO
	.align		4
.L_21:
        /*0058*/ 	.byte	0x04, 0x17
        /*005a*/ 	.short	(.L_23 - .L_22)
.L_22:
        /*005c*/ 	.word	0x00000000
        /*0060*/ 	.short	0x0002
        /*0062*/ 	.short	0x0010
        /*0064*/ 	.byte	0x00, 0xf4, 0x21, 0x00


	//----- nvinfo : EIATTR_KPARAM_INFO
	.align		4
.L_23:
        /*0068*/ 	.byte	0x04, 0x17
        /*006a*/ 	.short	(.L_25 - .L_24)
.L_24:
        /*006c*/ 	.word	0x00000000
        /*0070*/ 	.short	0x0001
        /*0072*/ 	.short	0x0008
        /*0074*/ 	.byte	0x00, 0xf4, 0x21, 0x00


	//----- nvinfo : EIATTR_KPARAM_INFO
	.align		4
.L_25:
        /*0078*/ 	.byte	0x04, 0x17
        /*007a*/ 	.short	(.L_27 - .L_26)
.L_26:
        /*007c*/ 	.word	0x00000000
        /*0080*/ 	.short	0x0000
        /*0082*/ 	.short	0x0000
        /*0084*/ 	.byte	0x00, 0xf4, 0x21, 0x00


	//----- nvinfo : EIATTR_SPARSE_MMA_MASK
	.align		4
.L_27:
        /*0088*/ 	.byte	0x03, 0x50
        /*008a*/ 	.short	0x0000


	//----- nvinfo : EIATTR_MAXREG_COUNT
	.align		4
        /*008c*/ 	.byte	0x03, 0x1b
        /*008e*/ 	.short	0x00ff


	//----- nvinfo : EIATTR_EXIT_INSTR_OFFSETS
	.align		4
        /*0090*/ 	.byte	0x04, 0x1c
        /*0092*/ 	.short	(.L_29 - .L_28)


	//   ....[0]....
.L_28:
        /*0094*/ 	.word	0x00000670


	//----- nvinfo : EIATTR_REQNTID
	.align		4
.L_29:
        /*0098*/ 	.byte	0x04, 0x10
        /*009a*/ 	.short	(.L_31 - .L_30)
.L_30:
        /*009c*/ 	.word	0x00000100
        /*00a0*/ 	.word	0x00000001
        /*00a4*/ 	.word	0x00000001


	//----- nvinfo : EIATTR_CBANK_PARAM_SIZE
	.align		4
.L_31:
        /*00a8*/ 	.byte	0x03, 0x19
        /*00aa*/ 	.short	0x003c


	//----- nvinfo : EIATTR_PARAM_CBANK
	.align		4
        /*00ac*/ 	.byte	0x04, 0x0a
        /*00ae*/ 	.short	(.L_33 - .L_32)
	.align		4
.L_32:
        /*00b0*/ 	.word	index@(.nv.constant0.triton_poi_fused_cat_26)
        /*00b4*/ 	.short	0x0210
        /*00b6*/ 	.short	0x003c


	//----- nvinfo : EIATTR_SW_WAR
	.align		4
.L_33:
        /*00b8*/ 	.byte	0x04, 0x36
        /*00ba*/ 	.short	(.L_35 - .L_34)
.L_34:
        /*00bc*/ 	.word	0x00000008
.L_35:


//--------------------- .nv.callgraph             --------------------------
	.section	.nv.callgraph,"",@"SHT_CUDA_CALLGRAPH"
	.align	4
	.sectionentsize	8
	.align		4
        /*0000*/ 	.word	0x00000000
	.align		4
        /*0004*/ 	.word	0xffffffff
	.align		4
        /*0008*/ 	.word	0x00000000
	.align		4
        /*000c*/ 	.word	0xfffffffe
	.align		4
        /*0010*/ 	.word	0x00000000
	.align		4
        /*0014*/ 	.word	0xfffffffd
	.align		4
        /*0018*/ 	.word	0x00000000
	.align		4
        /*001c*/ 	.word	0xfffffffc


//--------------------- .nv.constant4             --------------------------
	.section	.nv.constant4,"a",@progbits
	.align	8
	.align		8
.nv.constant4:
        /*0000*/ 	.dword	_$_str
	.align		8
        /*0008*/ 	.dword	_$_str_$_2


//--------------------- .text.triton_poi_fused_cat_26 --------------------------
	.section	.text.triton_poi_fused_cat_26,"ax",@progbits
	.align	128
        .global         triton_poi_fused_cat_26
        .type           triton_poi_fused_cat_26,@function
        .size           triton_poi_fused_cat_26,(.L_x_1 - triton_poi_fused_cat_26)
        .other          triton_poi_fused_cat_26,@"STO_CUDA_ENTRY STV_DEFAULT"
triton_poi_fused_cat_26:
.text.triton_poi_fused_cat_26:
[----:B------:R-:W-:Y:S01]  /*0000*/  LDC R1, c[0x0][0x28] ;  /* 0x00000a00ff017b82 */ /* 0x000fe20000000800 */
[----:B------:R-:W1:Y:S01]  /*0010*/  S2R R0, SR_TID.X ;  /* 0x0000000000007919 */ /* 0x000e620000002100 */
[----:B------:R-:W-:Y:S01]  /*0020*/  IMAD.MOV.U32 R11, RZ, RZ, RZ ;  /* 0x000000ffff0b7224 */ /* 0x000fe200078e00ff */
[----:B------:R-:W-:-:S05]  /*0030*/  ULDC.64 UR4, c[0x0][0x208] ;  /* 0x0000820000047ab9 */ /* 0x000fca0000000a00 */
[----:B------:R-:W2:Y:S01]  /*0040*/  LDC.64 R16, c[0x0][0x218] ;  /* 0x00008600ff107b82 */ /* 0x000ea20000000a00 */
[----:B------:R-:W3:Y:S07]  /*0050*/  S2R R3, SR_CTAID.X ;  /* 0x0000000000037919 */ /* 0x000eee0000002500 */
[----:B------:R-:W4:Y:S08]  /*0060*/  LDC.64 R18, c[0x0][0x220] ;  /* 0x00008800ff127b82 */ /* 0x000f300000000a00 */
[----:B------:R-:W5:Y:S08]  /*0070*/  LDC.64 R8, c[0x0][0x230] ;  /* 0x00008c00ff087b82 */ /* 0x000f700000000a00 */
[----:B------:R-:W2:Y:S01]  /*0080*/  LDC.64 R6, c[0x0][0x238] ;  /* 0x00008e00ff067b82 */ /* 0x000ea20000000a00 */
[----:B-1----:R-:W-:-:S05]  /*0090*/  IMAD.SHL.U32 R0, R0, 0x2, RZ ;  /* 0x0000000200007824 */ /* 0x002fca00078e00ff */
[----:B------:R-:W-:-:S05]  /*00a0*/  LOP3.LUT R0, R0, 0x1fe, RZ, 0xc0, !PT ;  /* 0x000001fe00007812 */ /* 0x000fca00078ec0ff */
[----:B---3--:R-:W-:Y:S02]  /*00b0*/  IMAD R10, R3, 0x200, R0 ;  /* 0x00000200030a7824 */ /* 0x008fe400078e0200 */
[----:B------:R-:W1:Y:S03]  /*00c0*/  LDC.64 R2, c[0x0][0x228] ;  /* 0x00008a00ff027b82 */ /* 0x000e660000000a00 */
[----:B------:R-:W-:-:S04]  /*00d0*/  SHF.R.S32.HI R5, RZ, 0x1f, R10 ;  /* 0x0000001fff057819 */ /* 0x000fc8000001140a */
[----:B------:R-:W-:-:S04]  /*00e0*/  LEA.HI R4, R5, R10, RZ, 0x6 ;  /* 0x0000000a05047211 */ /* 0x000fc800078f30ff */
[--C-:B------:R-:W-:Y:S02]  /*00f0*/  SHF.R.S32.HI R15, RZ, 0x6, R4.reuse ;  /* 0x00000006ff0f7819 */ /* 0x100fe40000011404 */
[----:B------:R-:W-:-:S04]  /*0100*/  SHF.R.S32.HI R0, RZ, 0x1f, R4 ;  /* 0x0000001fff007819 */ /* 0x000fc80000011404 */
[----:B------:R-:W-:-:S04]  /*0110*/  LEA.HI R0, R0, R15, RZ, 0xa ;  /* 0x0000000f00007211 */ /* 0x000fc800078f50ff */
[----:B------:R-:W-:-:S05]  /*0120*/  LOP3.LUT R0, R0, 0xfffffc00, RZ, 0xc0, !PT ;  /* 0xfffffc0000007812 */ /* 0x000fca00078ec0ff */
[----:B------:R-:W-:Y:S02]  /*0130*/  IMAD.IADD R15, R15, 0x1, -R0 ;  /* 0x000000010f0f7824 */ /* 0x000fe400078e0a00 */
[----:B------:R-:W-:Y:S02]  /*0140*/  IMAD.MOV.U32 R0, RZ, RZ, RZ ;  /* 0x000000ffff007224 */ /* 0x000fe400078e00ff */
[C---:B-1----:R-:W-:Y:S01]  /*0150*/  IMAD.WIDE R2, R15.reuse, 0x4, R2 ;  /* 0x000000040f027825 */ /* 0x042fe200078e0202 */
[----:B------:R-:W-:-:S13]  /*0160*/  ISETP.GT.AND P1, PT, R15, 0x1ff, PT ;  /* 0x000001ff0f00780c */ /* 0x000fda0003f24270 */
[----:B------:R-:W3:Y:S04]  /*0170*/  @P1 LDG.E.EL R0, desc[UR4][R2.64+-0x800] ;  /* 0xfff8000402001981 */ /* 0x000ee8000c2e1900 */
[----:B------:R1:W3:Y:S01]  /*0180*/  @P1 LDG.E.EL R11, desc[UR4][R2.64+-0x800] ;  /* 0xfff80004020b1981 */ /* 0x0002e2000c2e1900 */
[----:B------:R-:W-:Y:S01]  /*0190*/  LEA.HI R20, R5, R10, RZ, 0x10 ;  /* 0x0000000a05147211 */ /* 0x000fe200078f80ff */
[----:B------:R-:W-:Y:S01]  /*01a0*/  IMAD.MOV.U32 R12, RZ, RZ, RZ ;  /* 0x000000ffff0c7224 */ /* 0x000fe200078e00ff */
[----:B------:R-:W-:Y:S01]  /*01b0*/  LOP3.LUT R5, R4, 0xffffffc0, RZ, 0xc0, !PT ;  /* 0xffffffc004057812 */ /* 0x000fe200078ec0ff */
[----:B------:R-:W-:Y:S01]  /*01c0*/  IMAD.MOV.U32 R14, RZ, RZ, RZ ;  /* 0x000000ffff0e7224 */ /* 0x000fe200078e00ff */
[----:B------:R-:W-:Y:S01]  /*01d0*/  SHF.R.S32.HI R13, RZ, 0x10, R20 ;  /* 0x00000010ff0d7819 */ /* 0x000fe20000011414 */
[----:B----4-:R-:W-:-:S04]  /*01e0*/  IMAD.WIDE R22, R15, 0x4, R18 ;  /* 0x000000040f167825 */ /* 0x010fc800078e0212 */
[----:B------:R-:W-:Y:S01]  /*01f0*/  IMAD.IADD R4, R10, 0x1, -R5 ;  /* 0x000000010a047824 */ /* 0x000fe200078e0a05 */
[----:B------:R-:W-:Y:S01]  /*0200*/  LOP3.LUT R19, R20, 0xffff0000, RZ, 0xc0, !PT ;  /* 0xffff000014137812 */ /* 0x000fe200078ec0ff */
[----:B------:R-:W4:Y:S02]  /*0210*/  @P1 LDG.E.EL R12, desc[UR4][R22.64+-0x800] ;  /* 0xfff80004160c1981 */ /* 0x000f24000c2e1900 */
[----:B------:R-:W-:Y:S01]  /*0220*/  IMAD R4, R13, 0x8000, R4 ;  /* 0x000080000d047824 */ /* 0x000fe200078e0204 */
[C---:B------:R-:W-:Y:S01]  /*0230*/  ISETP.GE.AND P0, PT, R15.reuse, 0x200, PT ;  /* 0x000002000f00780c */ /* 0x040fe20003f06270 */
[----:B------:R-:W4:Y:S02]  /*0240*/  @P1 LDG.E.EL R14, desc[UR4][R22.64+-0x800] ;  /* 0xfff80004160e1981 */ /* 0x000f24000c2e1900 */
[----:B------:R-:W-:-:S05]  /*0250*/  IMAD R4, R15, 0x40, R4 ;  /* 0x000000400f047824 */ /* 0x000fca00078e0204 */
[----:B-1----:R-:W-:Y:S02]  /*0260*/  IADD3 R3, R4, -0x8000, RZ ;  /* 0xffff800004037810 */ /* 0x002fe40007ffe0ff */
[----:B------:R-:W-:-:S03]  /*0270*/  CS2R R4, SRZ ;  /* 0x0000000000047805 */ /* 0x000fc6000001ff00 */
[----:B--2---:R-:W-:Y:S02]  /*0280*/  IMAD.WIDE R16, R3, 0x4, R16 ;  /* 0x0000000403107825 */ /* 0x004fe400078e0210 */
[----:B------:R-:W1:Y:S03]  /*0290*/  LDC.64 R2, c[0x0][0x210] ;  /* 0x00008400ff027b82 */ /* 0x000e660000000a00 */
[----:B------:R2:W4:Y:S01]  /*02a0*/  @P1 LDG.E.64 R4, desc[UR4][R16.64] ;  /* 0x0000000410041981 */ /* 0x000522000c1e1b00 */
[----:B-----5:R-:W-:-:S04]  /*02b0*/  IMAD.WIDE R8, R15, 0x4, R8 ;  /* 0x000000040f087825 */ /* 0x020fc800078e0208 */
[----:B0-----:R-:W-:Y:S01]  /*02c0*/  IMAD.WIDE R6, R15, 0x4, R6 ;  /* 0x000000040f067825 */ /* 0x001fe200078e0206 */
[----:B--2---:R-:W-:-:S03]  /*02d0*/  HFMA2.MMA R16, -RZ, RZ, 0, 0 ;  /* 0x00000000ff107435 */ /* 0x004fc600000001ff */
[----:B------:R-:W-:Y:S01]  /*02e0*/  IMAD.IADD R20, R10, 0x1, -R19 ;  /* 0x000000010a147824 */ /* 0x000fe200078e0a13 */
[----:B------:R-:W-:Y:S01]  /*02f0*/  CS2R R18, SRZ ;  /* 0x0000000000127805 */ /* 0x000fe2000001ff00 */
[----:B------:R-:W-:Y:S02]  /*0300*/  IMAD.MOV.U32 R15, RZ, RZ, RZ ;  /* 0x000000ffff0f7224 */ /* 0x000fe400078e00ff */
[----:B------:R-:W-:-:S03]  /*0310*/  IMAD R21, R13, 0x8000, R20 ;  /* 0x000080000d157824 */ /* 0x000fc600078e0214 */
[----:B------:R-:W2:Y:S04]  /*0320*/  @P1 LDG.E.EL R18, desc[UR4][R8.64+-0x800] ;  /* 0xfff8000408121981 */ /* 0x000ea8000c2e1900 */
[----:B------:R-:W5:Y:S04]  /*0330*/  @P1 LDG.E.EL R15, desc[UR4][R8.64+-0x800] ;  /* 0xfff80004080f1981 */ /* 0x000f68000c2e1900 */
[----:B------:R-:W2:Y:S04]  /*0340*/  @P1 LDG.E.EL R19, desc[UR4][R6.64+-0x800] ;  /* 0xfff8000406131981 */ /* 0x000ea8000c2e1900 */
[----:B------:R0:W2:Y:S01]  /*0350*/  @P1 LDG.E.EL R16, desc[UR4][R6.64+-0x800] ;  /* 0xfff8000406101981 */ /* 0x0000a2000c2e1900 */
[----:B-1----:R-:W-:Y:S01]  /*0360*/  IMAD.WIDE R20, R21, 0x4, R2 ;  /* 0x0000000415147825 */ /* 0x002fe200078e0202 */
[----:B------:R-:W-:-:S06]  /*0370*/  CS2R R2, SRZ ;  /* 0x0000000000027805 */ /* 0x000fcc000001ff00 */
[----:B------:R-:W2:Y:S01]  /*0380*/  @!P0 LDG.E.64 R2, desc[UR4][R20.64] ;  /* 0x0000000414028981 */ /* 0x000ea2000c1e1b00 */
[----:B0-----:R-:W-:Y:S01]  /*0390*/  IMAD.MOV.U32 R7, RZ, RZ, 0x3e800000 ;  /* 0x3e800000ff077424 */ /* 0x001fe200078e00ff */
[----:B---3--:R-:W-:Y:S02]  /*03a0*/  SEL R0, R0, RZ, P1 ;  /* 0x000000ff00007207 */ /* 0x008fe40000800000 */
[----:B------:R-:W-:-:S03]  /*03b0*/  SEL R11, R11, RZ, P1 ;  /* 0x000000ff0b0b7207 */ /* 0x000fc60000800000 */
[----:B------:R-:W-:Y:S02]  /*03c0*/  FADD R0, R0, 9.9999997473787516356e-06 ;  /* 0x3727c5ac00007421 */ /* 0x000fe40000000000 */
[----:B------:R-:W-:Y:S02]  /*03d0*/  FADD R11, R11, 9.9999997473787516356e-06 ;  /* 0x3727c5ac0b0b7421 */ /* 0x000fe40000000000 */
[----:B------:R-:W0:Y:S08]  /*03e0*/  MUFU.SQRT R13, R0 ;  /* 0x00000000000d7308 */ /* 0x000e300000002000 */
[----:B------:R-:W1:Y:S01]  /*03f0*/  MUFU.SQRT R8, R11 ;  /* 0x0000000b00087308 */ /* 0x000e620000002000 */
[----:B0-----:R-:W-:-:S02]  /*0400*/  FSETP.GT.AND P2, PT, R13, 8.50705917302346158658e+37, PT ;  /* 0x7e8000000d00780b */ /* 0x001fc40003f44000 */
[----:B------:R-:W-:Y:S02]  /*0410*/  FSETP.GEU.AND P4, PT, R13, 1.175494350822287508e-38, PT ;  /* 0x008000000d00780b */ /* 0x000fe40003f8e000 */
[C---:B-1----:R-:W-:Y:S02]  /*0420*/  FSETP.GT.AND P3, PT, R8.reuse, 8.50705917302346158658e+37, PT ;  /* 0x7e8000000800780b */ /* 0x042fe40003f64000 */
[----:B------:R-:W-:-:S07]  /*0430*/  FSETP.GEU.AND P5, PT, R8, 1.175494350822287508e-38, PT ;  /* 0x008000000800780b */ /* 0x000fce0003fae000 */
[----:B------:R-:W-:-:S04]  /*0440*/  @P2 FMUL R13, R13, 0.25 ;  /* 0x3e8000000d0d2820 */ /* 0x000fc80000400000 */
[----:B------:R-:W-:Y:S01]  /*0450*/  @!P4 FMUL R13, R13, 16777216 ;  /* 0x4b8000000d0dc820 */ /* 0x000fe20000400000 */
[----:B------:R-:W-:-:S04]  /*0460*/  @P3 FMUL R8, R8, 0.25 ;  /* 0x3e80000008083820 */ /* 0x000fc80000400000 */
[----:B------:R-:W-:Y:S01]  /*0470*/  @!P5 FMUL R8, R8, 16777216 ;  /* 0x4b8000000808d820 */ /* 0x000fe20000400000 */
[----:B------:R-:W0:Y:S01]  /*0480*/  MUFU.RCP R13, R13 ;  /* 0x0000000d000d7308 */ /* 0x000e220000001000 */
[----:B------:R-:W-:-:S07]  /*0490*/  FSEL R0, R7, 1, P2 ;  /* 0x3f80000007007808 */ /* 0x000fce0001000000 */
[----:B------:R-:W1:Y:S01]  /*04a0*/  MUFU.RCP R8, R8 ;  /* 0x0000000800087308 */ /* 0x000e620000001000 */
[----:B------:R-:W-:Y:S02]  /*04b0*/  FSEL R7, R7, 1, P3 ;  /* 0x3f80000007077808 */ /* 0x000fe40001800000 */
[----:B----4-:R-:W-:Y:S02]  /*04c0*/  SEL R9, R5, RZ, P1 ;  /* 0x000000ff05097207 */ /* 0x010fe40000800000 */
[----:B------:R-:W-:Y:S02]  /*04d0*/  SEL R6, R4, RZ, P1 ;  /* 0x000000ff04067207 */ /* 0x000fe40000800000 */
[----:B------:R-:W3:Y:S01]  /*04e0*/  LDC.64 R4, c[0x0][0x240] ;  /* 0x00009000ff047b82 */ /* 0x000ee20000000a00 */
[----:B------:R-:W-:Y:S01]  /*04f0*/  SEL R11, R12, RZ, P1 ;  /* 0x000000ff0c0b7207 */ /* 0x000fe20000800000 */
[----:B------:R-:W-:Y:S01]  /*0500*/  @!P4 FMUL R0, R0, 16777216 ;  /* 0x4b8000000000c820 */ /* 0x000fe20000400000 */
[----:B------:R-:W-:Y:S01]  /*0510*/  SEL R14, R14, RZ, P1 ;  /* 0x000000ff0e0e7207 */ /* 0x000fe20000800000 */
[----:B------:R-:W-:-:S02]  /*0520*/  @!P5 FMUL R7, R7, 16777216 ;  /* 0x4b8000000707d820 */ /* 0x000fc40000400000 */
[----:B0-----:R-:W-:Y:S01]  /*0530*/  FMUL R13, R13, R0 ;  /* 0x000000000d0d7220 */ /* 0x001fe20000400000 */
[----:B------:R-:W-:Y:S01]  /*0540*/  FADD R6, R6, -R11 ;  /* 0x8000000b06067221 */ /* 0x000fe20000000000 */
[----:B------:R-:W-:Y:S01]  /*0550*/  FADD R0, R9, -R14 ;  /* 0x8000000e09007221 */ /* 0x000fe20000000000 */
[----:B-1----:R-:W-:Y:S01]  /*0560*/  FMUL R7, R8, R7 ;  /* 0x0000000708077220 */ /* 0x002fe20000400000 */
[----:B-----5:R-:W-:Y:S01]  /*0570*/  SEL R15, R15, RZ, P1 ;  /* 0x000000ff0f0f7207 */ /* 0x020fe20000800000 */
[----:B------:R-:W-:Y:S01]  /*0580*/  FMUL R6, R6, R13 ;  /* 0x0000000d06067220 */ /* 0x000fe20000400000 */
[----:B--2---:R-:W-:Y:S01]  /*0590*/  SEL R18, R18, RZ, P1 ;  /* 0x000000ff12127207 */ /* 0x004fe20000800000 */
[----:B------:R-:W-:Y:S01]  /*05a0*/  FMUL R7, R0, R7 ;  /* 0x0000000700077220 */ /* 0x000fe20000400000 */
[----:B------:R-:W-:Y:S02]  /*05b0*/  SEL R19, R19, RZ, P1 ;  /* 0x000000ff13137207 */ /* 0x000fe40000800000 */
[----:B------:R-:W-:-:S03]  /*05c0*/  SEL R16, R16, RZ, P1 ;  /* 0x000000ff10107207 */ /* 0x000fc60000800000 */
[----:B------:R-:W-:Y:S02]  /*05d0*/  FFMA R0, R6, R15, R19 ;  /* 0x0000000f06007223 */ /* 0x000fe40000000013 */
[----:B------:R-:W-:-:S03]  /*05e0*/  FFMA R16, R7, R18, R16 ;  /* 0x0000001207107223 */ /* 0x000fc60000000010 */
[----:B------:R-:W-:Y:S02]  /*05f0*/  FSETP.GEU.AND P1, PT, R0, RZ, PT ;  /* 0x000000ff0000720b */ /* 0x000fe40003f2e000 */
[----:B------:R-:W-:Y:S01]  /*0600*/  FSETP.GEU.AND P2, PT, R16, RZ, PT ;  /* 0x000000ff1000720b */ /* 0x000fe20003f4e000 */
[----:B---3--:R-:W-:Y:S01]  /*0610*/  IMAD.WIDE R4, R10, 0x4, R4 ;  /* 0x000000040a047825 */ /* 0x008fe200078e0204 */
[----:B------:R-:W-:Y:S02]  /*0620*/  SEL R2, R2, RZ, !P0 ;  /* 0x000000ff02027207 */ /* 0x000fe40004000000 */
[----:B------:R-:W-:Y:S02]  /*0630*/  SEL R3, R3, RZ, !P0 ;  /* 0x000000ff03037207 */ /* 0x000fe40004000000 */
[----:B------:R-:W-:Y:S02]  /*0640*/  @P0 FSEL R2, R0, RZ, P1 ;  /* 0x000000ff00020208 */ /* 0x000fe40000800000 */
[----:B------:R-:W-:-:S05]  /*0650*/  @P0 FSEL R3, R16, RZ, P2 ;  /* 0x000000ff10030208 */ /* 0x000fca0001000000 */
[----:B------:R-:W-:Y:S01]  /*0660*/  STG.E.64 desc[UR4][R4.64], R2 ;  /* 0x0000000204007986 */ /* 0x000fe2000c101b04 */
[----:B------:R-:W-:Y:S05]  /*0670*/  EXIT ;  /* 0x000000000000794d */ /* 0x000fea0003800000 */
.L_x_0:
[----:B------:R-:W-:-:S00]  /*0680*/  BRA `(.L_x_0) ;  /* 0xfffffffc00fc7947 */ /* 0x000fc0000383ffff */
[----:B------:R-:W-:-:S00]  /*0690*/  NOP ;  /* 0x0000000000007918 */ /* 0x000fc00000000000 */
        /* <DEDUP_REMOVED lines=14> */
.L_x_1:


//--------------------- .nv.global.init           --------------------------
	.section	.nv.global.init,"aw",@progbits
.nv.global.init:
	.type		_$_str,@object
	.size		_$_str,(_$_str_$_2 - _$_str)
_$_str:
        /*0000*/ 	.byte	0x5f, 0x5f, 0x43, 0x55, 0x44, 0x41, 0x5f, 0x46, 0x54, 0x5a, 0x00
	.type		_$_str_$_2,@object
	.size		_$_str_$_2,(.L_1 - _$_str_$_2)
_$_str_$_2:
        /*000b*/ 	.byte	0x5f, 0x5f, 0x43, 0x55, 0x44, 0x41, 0x5f, 0x50, 0x52, 0x45, 0x43, 0x5f, 0x53, 0x51, 0x52, 0x54
        /*001b*/ 	.byte	0x00
.L_1:


//--------------------- .nv.constant0.triton_poi_fused_cat_26 --------------------------
	.section	.nv.constant0.triton_poi_fused_cat_26,"a",@progbits
	.sectionflags	@""
	.align	4
.nv.constant0.triton_poi_fused_cat_26:
	.zero		588
